//
// Generated by NVIDIA NVVM Compiler
//
// Compiler Build ID: CL-36424714
// Cuda compilation tools, release 13.0, V13.0.88
// Based on NVVM 20.0.0
//

.version 9.0
.target sm_100
.address_size 64

	// .globl	_Z14sum_shared_memPf
// _ZZ14sum_shared_memPfE8sh_array has been demoted

.visible .entry _Z14sum_shared_memPf(
	.param .u64 .ptr .align 1 _Z14sum_shared_memPf_param_0
)
{
	.reg .pred 	%p<9>;
	.reg .b32 	%r<44>;
	.reg .b32 	%f<83>;
	.reg .b64 	%rd<5>;
	// demoted variable
	.shared .align 4 .b8 _ZZ14sum_shared_memPfE8sh_array[4096];
	ld.param.u64 	%rd2, [_Z14sum_shared_memPf_param_0];
	cvta.to.global.u64 	%rd3, %rd2;
	mov.u32 	%r23, %tid.x;
	mul.wide.u32 	%rd4, %r23, 4;
	add.s64 	%rd1, %rd3, %rd4;
	ld.global.f32 	%f16, [%rd1];
	shl.b32 	%r24, %r23, 2;
	mov.u32 	%r25, _ZZ14sum_shared_memPfE8sh_array;
	add.s32 	%r26, %r25, %r24;
	st.shared.f32 	[%r26], %f16;
	bar.sync 	0;
	add.s32 	%r1, %r23, 1;
	and.b32  	%r2, %r1, 15;
	setp.lt.u32 	%p1, %r23, 15;
	mov.f32 	%f82, 0f00000000;
	mov.b32 	%r40, 0;
	@%p1 bra 	$L__BB0_3;
	and.b32  	%r40, %r1, 2032;
	add.s32 	%r37, %r25, 32;
	neg.s32 	%r38, %r40;
	mov.f32 	%f82, 0f00000000;
$L__BB0_2:
	.pragma "nounroll";
	ld.shared.f32 	%f18, [%r37+-32];
	add.f32 	%f19, %f82, %f18;
	ld.shared.f32 	%f20, [%r37+-28];
	add.f32 	%f21, %f19, %f20;
	ld.shared.f32 	%f22, [%r37+-24];
	add.f32 	%f23, %f21, %f22;
	ld.shared.f32 	%f24, [%r37+-20];
	add.f32 	%f25, %f23, %f24;
	ld.shared.f32 	%f26, [%r37+-16];
	add.f32 	%f27, %f25, %f26;
	ld.shared.f32 	%f28, [%r37+-12];
	add.f32 	%f29, %f27, %f28;
	ld.shared.f32 	%f30, [%r37+-8];
	add.f32 	%f31, %f29, %f30;
	ld.shared.f32 	%f32, [%r37+-4];
	add.f32 	%f33, %f31, %f32;
	ld.shared.f32 	%f34, [%r37];
	add.f32 	%f35, %f33, %f34;
	ld.shared.f32 	%f36, [%r37+4];
	add.f32 	%f37, %f35, %f36;
	ld.shared.f32 	%f38, [%r37+8];
	add.f32 	%f39, %f37, %f38;
	ld.shared.f32 	%f40, [%r37+12];
	add.f32 	%f41, %f39, %f40;
	ld.shared.f32 	%f42, [%r37+16];
	add.f32 	%f43, %f41, %f42;
	ld.shared.f32 	%f44, [%r37+20];
	add.f32 	%f45, %f43, %f44;
	ld.shared.f32 	%f46, [%r37+24];
	add.f32 	%f47, %f45, %f46;
	ld.shared.f32 	%f48, [%r37+28];
	add.f32 	%f82, %f47, %f48;
	add.s32 	%r38, %r38, 16;
	add.s32 	%r37, %r37, 64;
	setp.ne.s32 	%p2, %r38, 0;
	@%p2 bra 	$L__BB0_2;
$L__BB0_3:
	setp.eq.s32 	%p3, %r2, 0;
	@%p3 bra 	$L__BB0_12;
	and.b32  	%r10, %r1, 7;
	setp.lt.u32 	%p4, %r2, 8;
	@%p4 bra 	$L__BB0_6;
	shl.b32 	%r29, %r40, 2;
	add.s32 	%r31, %r25, %r29;
	ld.shared.f32 	%f50, [%r31];
	add.f32 	%f51, %f82, %f50;
	ld.shared.f32 	%f52, [%r31+4];
	add.f32 	%f53, %f51, %f52;
	ld.shared.f32 	%f54, [%r31+8];
	add.f32 	%f55, %f53, %f54;
	ld.shared.f32 	%f56, [%r31+12];
	add.f32 	%f57, %f55, %f56;
	ld.shared.f32 	%f58, [%r31+16];
	add.f32 	%f59, %f57, %f58;
	ld.shared.f32 	%f60, [%r31+20];
	add.f32 	%f61, %f59, %f60;
	ld.shared.f32 	%f62, [%r31+24];
	add.f32 	%f63, %f61, %f62;
	ld.shared.f32 	%f64, [%r31+28];
	add.f32 	%f82, %f63, %f64;
	add.s32 	%r40, %r40, 8;
$L__BB0_6:
	setp.eq.s32 	%p5, %r10, 0;
	@%p5 bra 	$L__BB0_12;
	and.b32  	%r13, %r1, 3;
	setp.lt.u32 	%p6, %r10, 4;
	@%p6 bra 	$L__BB0_9;
	shl.b32 	%r32, %r40, 2;
	add.s32 	%r34, %r25, %r32;
	ld.shared.f32 	%f66, [%r34];
	add.f32 	%f67, %f82, %f66;
	ld.shared.f32 	%f68, [%r34+4];
	add.f32 	%f69, %f67, %f68;
	ld.shared.f32 	%f70, [%r34+8];
	add.f32 	%f71, %f69, %f70;
	ld.shared.f32 	%f72, [%r34+12];
	add.f32 	%f82, %f71, %f72;
	add.s32 	%r40, %r40, 4;
$L__BB0_9:
	setp.eq.s32 	%p7, %r13, 0;
	@%p7 bra 	$L__BB0_12;
	shl.b32 	%r35, %r40, 2;
	add.s32 	%r43, %r25, %r35;
	neg.s32 	%r42, %r13;
$L__BB0_11:
	.pragma "nounroll";
	ld.shared.f32 	%f73, [%r43];
	add.f32 	%f82, %f82, %f73;
	add.s32 	%r43, %r43, 4;
	add.s32 	%r42, %r42, 1;
	setp.ne.s32 	%p8, %r42, 0;
	@%p8 bra 	$L__BB0_11;
$L__BB0_12:
	bar.sync 	0;
	st.global.f32 	[%rd1], %f82;
	ret;

}
	// .globl	_Z14sum_global_memPf
.visible .entry _Z14sum_global_memPf(
	.param .u64 .ptr .align 1 _Z14sum_global_memPf_param_0
)
{
	.reg .pred 	%p<9>;
	.reg .b32 	%r<24>;
	.reg .b32 	%f<82>;
	.reg .b64 	%rd<18>;

	ld.param.u64 	%rd8, [_Z14sum_global_memPf_param_0];
	cvta.to.global.u64 	%rd1, %rd8;
	mov.u32 	%r1, %tid.x;
	add.s32 	%r2, %r1, 1;
	and.b32  	%r3, %r2, 15;
	setp.lt.u32 	%p1, %r1, 15;
	mov.f32 	%f81, 0f00000000;
	mov.b32 	%r21, 0;
	@%p1 bra 	$L__BB1_3;
	and.b32  	%r21, %r2, 2032;
	neg.s32 	%r19, %r21;
	add.s64 	%rd16, %rd1, 32;
	mov.f32 	%f81, 0f00000000;
$L__BB1_2:
	.pragma "nounroll";
	ld.global.f32 	%f17, [%rd16+-32];
	add.f32 	%f18, %f81, %f17;
	ld.global.f32 	%f19, [%rd16+-28];
	add.f32 	%f20, %f18, %f19;
	ld.global.f32 	%f21, [%rd16+-24];
	add.f32 	%f22, %f20, %f21;
	ld.global.f32 	%f23, [%rd16+-20];
	add.f32 	%f24, %f22, %f23;
	ld.global.f32 	%f25, [%rd16+-16];
	add.f32 	%f26, %f24, %f25;
	ld.global.f32 	%f27, [%rd16+-12];
	add.f32 	%f28, %f26, %f27;
	ld.global.f32 	%f29, [%rd16+-8];
	add.f32 	%f30, %f28, %f29;
	ld.global.f32 	%f31, [%rd16+-4];
	add.f32 	%f32, %f30, %f31;
	ld.global.f32 	%f33, [%rd16];
	add.f32 	%f34, %f32, %f33;
	ld.global.f32 	%f35, [%rd16+4];
	add.f32 	%f36, %f34, %f35;
	ld.global.f32 	%f37, [%rd16+8];
	add.f32 	%f38, %f36, %f37;
	ld.global.f32 	%f39, [%rd16+12];
	add.f32 	%f40, %f38, %f39;
	ld.global.f32 	%f41, [%rd16+16];
	add.f32 	%f42, %f40, %f41;
	ld.global.f32 	%f43, [%rd16+20];
	add.f32 	%f44, %f42, %f43;
	ld.global.f32 	%f45, [%rd16+24];
	add.f32 	%f46, %f44, %f45;
	ld.global.f32 	%f47, [%rd16+28];
	add.f32 	%f81, %f46, %f47;
	add.s32 	%r19, %r19, 16;
	add.s64 	%rd16, %rd16, 64;
	setp.ne.s32 	%p2, %r19, 0;
	@%p2 bra 	$L__BB1_2;
$L__BB1_3:
	setp.eq.s32 	%p3, %r3, 0;
	@%p3 bra 	$L__BB1_12;
	and.b32  	%r9, %r2, 7;
	setp.lt.u32 	%p4, %r3, 8;
	@%p4 bra 	$L__BB1_6;
	mul.wide.u32 	%rd9, %r21, 4;
	add.s64 	%rd10, %rd1, %rd9;
	ld.global.f32 	%f49, [%rd10];
	add.f32 	%f50, %f81, %f49;
	ld.global.f32 	%f51, [%rd10+4];
	add.f32 	%f52, %f50, %f51;
	ld.global.f32 	%f53, [%rd10+8];
	add.f32 	%f54, %f52, %f53;
	ld.global.f32 	%f55, [%rd10+12];
	add.f32 	%f56, %f54, %f55;
	ld.global.f32 	%f57, [%rd10+16];
	add.f32 	%f58, %f56, %f57;
	ld.global.f32 	%f59, [%rd10+20];
	add.f32 	%f60, %f58, %f59;
	ld.global.f32 	%f61, [%rd10+24];
	add.f32 	%f62, %f60, %f61;
	ld.global.f32 	%f63, [%rd10+28];
	add.f32 	%f81, %f62, %f63;
	add.s32 	%r21, %r21, 8;
$L__BB1_6:
	setp.eq.s32 	%p5, %r9, 0;
	@%p5 bra 	$L__BB1_12;
	and.b32  	%r12, %r2, 3;
	setp.lt.u32 	%p6, %r9, 4;
	@%p6 bra 	$L__BB1_9;
	mul.wide.u32 	%rd11, %r21, 4;
	add.s64 	%rd12, %rd1, %rd11;
	ld.global.f32 	%f65, [%rd12];
	add.f32 	%f66, %f81, %f65;
	ld.global.f32 	%f67, [%rd12+4];
	add.f32 	%f68, %f66, %f67;
	ld.global.f32 	%f69, [%rd12+8];
	add.f32 	%f70, %f68, %f69;
	ld.global.f32 	%f71, [%rd12+12];
	add.f32 	%f81, %f70, %f71;
	add.s32 	%r21, %r21, 4;
$L__BB1_9:
	setp.eq.s32 	%p7, %r12, 0;
	@%p7 bra 	$L__BB1_12;
	mul.wide.u32 	%rd13, %r21, 4;
	add.s64 	%rd17, %rd1, %rd13;
	neg.s32 	%r23, %r12;
$L__BB1_11:
	.pragma "nounroll";
	ld.global.f32 	%f72, [%rd17];
	add.f32 	%f81, %f81, %f72;
	add.s64 	%rd17, %rd17, 4;
	add.s32 	%r23, %r23, 1;
	setp.ne.s32 	%p8, %r23, 0;
	@%p8 bra 	$L__BB1_11;
$L__BB1_12:
	bar.sync 	0;
	mul.wide.u32 	%rd14, %r1, 4;
	add.s64 	%rd15, %rd1, %rd14;
	st.global.f32 	[%rd15], %f81;
	ret;

}


// ===== COMPILED SASS (sm_100) =====

	.target	sm_100

	.elftype	@"ET_EXEC"


//--------------------- .note.nv.tkinfo           --------------------------
	.section	.note.nv.tkinfo,"",@"SHT_NOTE"
	.sectionflags	@"SHF_NOTE_NV_TKINFO"
	.tkinfo
        /*0018*/ 	.word	0x00000002
        /*0030*/ 	.string	""
        /*0030*/ 	.string	"ptxas"
        /*0030*/ 	.string	"Cuda compilation tools, release 13.0, V13.0.88"
        /*0030*/ 	.string	"Build cuda_13.0.r13.0/compiler.36424714_0"
        /*0030*/ 	.string	"-arch sm_100 -m 64 "



//--------------------- .note.nv.cuinfo           --------------------------
	.section	.note.nv.cuinfo,"",@"SHT_NOTE"
	.sectionflags	@"SHF_NOTE_NV_CUINFO"
        /*0018*/ 	.short	0x0002
        /*001a*/ 	.short	0x0064
        /*001c*/ 	.short	0x0082
	.zero		2


//--------------------- .nv.info                  --------------------------
	.section	.nv.info,"",@"SHT_CUDA_INFO"
	.align	4


	//----- nvinfo : EIATTR_REGCOUNT
	.align		4
        /*0000*/ 	.byte	0x04, 0x2f
        /*0002*/ 	.short	(.L_1 - .L_0)
	.align		4
.L_0:
        /*0004*/ 	.word	index@(_Z14sum_shared_memPf)
        /*0008*/ 	.word	0x0000001a


	//----- nvinfo : EIATTR_FRAME_SIZE
	.align		4
.L_1:
        /*000c*/ 	.byte	0x04, 0x11
        /*000e*/ 	.short	(.L_3 - .L_2)
	.align		4
.L_2:
        /*0010*/ 	.word	index@(_Z14sum_shared_memPf)
        /*0014*/ 	.word	0x00000000


	//----- nvinfo : EIATTR_REGCOUNT
	.align		4
.L_3:
        /*0018*/ 	.byte	0x04, 0x2f
        /*001a*/ 	.short	(.L_5 - .L_4)
	.align		4
.L_4:
        /*001c*/ 	.word	index@(_Z14sum_global_memPf)
        /*0020*/ 	.word	0x0000001d


	//----- nvinfo : EIATTR_FRAME_SIZE
	.align		4
.L_5:
        /*0024*/ 	.byte	0x04, 0x11
        /*0026*/ 	.short	(.L_7 - .L_6)
	.align		4
.L_6:
        /*0028*/ 	.word	index@(_Z14sum_global_memPf)
        /*002c*/ 	.word	0x00000000


	//----- nvinfo : EIATTR_MIN_STACK_SIZE
	.align		4
.L_7:
        /*0030*/ 	.byte	0x04, 0x12
        /*0032*/ 	.short	(.L_9 - .L_8)
	.align		4
.L_8:
        /*0034*/ 	.word	index@(_Z14sum_global_memPf)
        /*0038*/ 	.word	0x00000000


	//----- nvinfo : EIATTR_MIN_STACK_SIZE
	.align		4
.L_9:
        /*003c*/ 	.byte	0x04, 0x12
        /*003e*/ 	.short	(.L_11 - .L_10)
	.align		4
.L_10:
        /*0040*/ 	.word	index@(_Z14sum_shared_memPf)
        /*0044*/ 	.word	0x00000000
.L_11:


//--------------------- .nv.compat                --------------------------
	.section	.nv.compat,"",@"SHT_CUDA_COMPAT_INFO"
	.align	4
        /*0000*/ 	.byte	0x02, 0x09, 0x00, 0x00, 0x02, 0x02, 0x01, 0x00, 0x02, 0x05, 0x05, 0x00, 0x03, 0x07, 0x01, 0x01
        /*0010*/ 	.byte	0x02, 0x03, 0x00, 0x00, 0x02, 0x06, 0x01, 0x00, 0x04, 0x0b, 0x08, 0x00, 0x09, 0x00, 0x00, 0x00
        /*0020*/ 	.byte	0x00, 0x00, 0x00, 0x00


//--------------------- .nv.info._Z14sum_global_memPf --------------------------
	.section	.nv.info._Z14sum_global_memPf,"",@"SHT_CUDA_INFO"
	.sectionflags	@""
	.align	4


	//----- nvinfo : EIATTR_CUDA_API_VERSION
	.align		4
        /*0000*/ 	.byte	0x04, 0x37
        /*0002*/ 	.short	(.L_13 - .L_12)
.L_12:
        /*0004*/ 	.word	0x00000082


	//----- nvinfo : EIATTR_KPARAM_INFO
	.align		4
.L_13:
        /*0008*/ 	.byte	0x04, 0x17
        /*000a*/ 	.short	(.L_15 - .L_14)
.L_14:
        /*000c*/ 	.word	0x00000000
        /*0010*/ 	.short	0x0000
        /*0012*/ 	.short	0x0000
        /*0014*/ 	.byte	0x00, 0xf5, 0x21, 0x00


	//----- nvinfo : EIATTR_SPARSE_MMA_MASK
	.align		4
.L_15:
        /*0018*/ 	.byte	0x03, 0x50
        /*001a*/ 	.short	0x0000


	//----- nvinfo : EIATTR_MAXREG_COUNT
	.align		4
        /*001c*/ 	.byte	0x03, 0x1b
        /*001e*/ 	.short	0x00ff


	//----- nvinfo : EIATTR_NUM_BARRIERS
	.align		4
        /*0020*/ 	.byte	0x02, 0x4c
        /*0022*/ 	.byte	0x01
	.zero		1


	//----- nvinfo : EIATTR_MERCURY_ISA_VERSION
	.align		4
        /*0024*/ 	.byte	0x03, 0x5f
        /*0026*/ 	.short	0x0101


	//----- nvinfo : EIATTR_VRC_CTA_INIT_COUNT
	.align		4
        /*0028*/ 	.byte	0x02, 0x4a
	.zero		1
	.zero		1


	//----- nvinfo : EIATTR_EXIT_INSTR_OFFSETS
	.align		4
        /*002c*/ 	.byte	0x04, 0x1c
        /*002e*/ 	.short	(.L_17 - .L_16)


	//   ....[0]....
.L_16:
        /*0030*/ 	.word	0x00000780


	//----- nvinfo : EIATTR_CRS_STACK_SIZE
	.align		4
.L_17:
        /*0034*/ 	.byte	0x04, 0x1e
        /*0036*/ 	.short	(.L_19 - .L_18)
.L_18:
        /*0038*/ 	.word	0x00000000


	//----- nvinfo : EIATTR_CBANK_PARAM_SIZE
	.align		4
.L_19:
        /*003c*/ 	.byte	0x03, 0x19
        /*003e*/ 	.short	0x0008


	//----- nvinfo : EIATTR_PARAM_CBANK
	.align		4
        /*0040*/ 	.byte	0x04, 0x0a
        /*0042*/ 	.short	(.L_21 - .L_20)
	.align		4
.L_20:
        /*0044*/ 	.word	index@(.nv.constant0._Z14sum_global_memPf)
        /*0048*/ 	.short	0x0380
        /*004a*/ 	.short	0x0008


	//----- nvinfo : EIATTR_SW_WAR
	.align		4
.L_21:
        /*004c*/ 	.byte	0x04, 0x36
        /*004e*/ 	.short	(.L_23 - .L_22)
.L_22:
        /*0050*/ 	.word	0x00000008
.L_23:


//--------------------- .nv.info._Z14sum_shared_memPf --------------------------
	.section	.nv.info._Z14sum_shared_memPf,"",@"SHT_CUDA_INFO"
	.sectionflags	@""
	.align	4


	//----- nvinfo : EIATTR_CUDA_API_VERSION
	.align		4
        /*0000*/ 	.byte	0x04, 0x37
        /*0002*/ 	.short	(.L_25 - .L_24)
.L_24:
        /*0004*/ 	.word	0x00000082


	//----- nvinfo : EIATTR_KPARAM_INFO
	.align		4
.L_25:
        /*0008*/ 	.byte	0x04, 0x17
        /*000a*/ 	.short	(.L_27 - .L_26)
.L_26:
        /*000c*/ 	.word	0x00000000
        /*0010*/ 	.short	0x0000
        /*0012*/ 	.short	0x0000
        /*0014*/ 	.byte	0x00, 0xf5, 0x21, 0x00


	//----- nvinfo : EIATTR_SPARSE_MMA_MASK
	.align		4
.L_27:
        /*0018*/ 	.byte	0x03, 0x50
        /*001a*/ 	.short	0x0000


	//----- nvinfo : EIATTR_MAXREG_COUNT
	.align		4
        /*001c*/ 	.byte	0x03, 0x1b
        /*001e*/ 	.short	0x00ff


	//----- nvinfo : EIATTR_NUM_BARRIERS
	.align		4
        /*0020*/ 	.byte	0x02, 0x4c
        /*0022*/ 	.byte	0x01
	.zero		1


	//----- nvinfo : EIATTR_MERCURY_ISA_VERSION
	.align		4
        /*0024*/ 	.byte	0x03, 0x5f
        /*0026*/ 	.short	0x0101


	//----- nvinfo : EIATTR_VRC_CTA_INIT_COUNT
	.align		4
        /*0028*/ 	.byte	0x02, 0x4a
	.zero		1
	.zero		1


	//----- nvinfo : EIATTR_EXIT_INSTR_OFFSETS
	.align		4
        /*002c*/ 	.byte	0x04, 0x1c
        /*002e*/ 	.short	(.L_29 - .L_28)


	//   ....[0]....
.L_28:
        /*0030*/ 	.word	0x000005d0


	//----- nvinfo : EIATTR_CRS_STACK_SIZE
	.align		4
.L_29:
        /*0034*/ 	.byte	0x04, 0x1e
        /*0036*/ 	.short	(.L_31 - .L_30)
.L_30:
        /*0038*/ 	.word	0x00000000


	//----- nvinfo : EIATTR_CBANK_PARAM_SIZE
	.align		4
.L_31:
        /*003c*/ 	.byte	0x03, 0x19
        /*003e*/ 	.short	0x0008


	//----- nvinfo : EIATTR_PARAM_CBANK
	.align		4
        /*0040*/ 	.byte	0x04, 0x0a
        /*0042*/ 	.short	(.L_33 - .L_32)
	.align		4
.L_32:
        /*0044*/ 	.word	index@(.nv.constant0._Z14sum_shared_memPf)
        /*0048*/ 	.short	0x0380
        /*004a*/ 	.short	0x0008


	//----- nvinfo : EIATTR_SW_WAR
	.align		4
.L_33:
        /*004c*/ 	.byte	0x04, 0x36
        /*004e*/ 	.short	(.L_35 - .L_34)
.L_34:
        /*0050*/ 	.word	0x00000008
.L_35:


//--------------------- .nv.callgraph             --------------------------
	.section	.nv.callgraph,"",@"SHT_CUDA_CALLGRAPH"
	.align	4
	.sectionentsize	8
	.align		4
        /*0000*/ 	.word	0x00000000
	.align		4
        /*0004*/ 	.word	0xffffffff
	.align		4
        /*0008*/ 	.word	0x00000000
	.align		4
        /*000c*/ 	.word	0xfffffffe
	.align		4
        /*0010*/ 	.word	0x00000000
	.align		4
        /*0014*/ 	.word	0xfffffffd
	.align		4
        /*0018*/ 	.word	0x00000000
	.align		4
        /*001c*/ 	.word	0xfffffffc


//--------------------- .text._Z14sum_global_memPf --------------------------
	.section	.text._Z14sum_global_memPf,"ax",@progbits
	.align	128
        .global         _Z14sum_global_memPf
        .type           _Z14sum_global_memPf,@function
        .size           _Z14sum_global_memPf,(.L_x_20 - _Z14sum_global_memPf)
        .other          _Z14sum_global_memPf,@"STO_CUDA_ENTRY STV_DEFAULT"
_Z14sum_global_memPf:
.text._Z14sum_global_memPf:
[----:B------:R-:W-:Y:S01]  /*0000*/  LDC R1, c[0x0][0x37c] ;  /* 0x0000df00ff017b82 */ /* 0x000fe20000000800 */
[----:B------:R-:W0:Y:S01]  /*0010*/  S2R R4, SR_TID.X ;  /* 0x0000000000047919 */ /* 0x000e220000002100 */
[----:B------:R-:W1:Y:S01]  /*0020*/  LDCU.64 UR6, c[0x0][0x358] ;  /* 0x00006b00ff0677ac */ /* 0x000e620008000a00 */
[----:B------:R-:W-:Y:S01]  /*0030*/  BSSY.RECONVERGENT B0, `(.L_x_0) ;  /* 0x0000035000007945 */ /* 0x000fe20003800200 */
[----:B------:R-:W-:Y:S01]  /*0040*/  HFMA2 R0, -RZ, RZ, 0, 0 ;  /* 0x00000000ff007431 */ /* 0x000fe200000001ff */
[----:B------:R-:W-:Y:S02]  /*0050*/  MOV R5, RZ ;  /* 0x000000ff00057202 */ /* 0x000fe40000000f00 */
[C---:B0-----:R-:W-:Y:S02]  /*0060*/  ISETP.GE.U32.AND P1, PT, R4.reuse, 0xf, PT ;  /* 0x0000000f0400780c */ /* 0x041fe40003f26070 */
[----:B------:R-:W-:-:S04]  /*0070*/  IADD3 R6, PT, PT, R4, 0x1, RZ ;  /* 0x0000000104067810 */ /* 0x000fc80007ffe0ff */
[----:B------:R-:W-:-:S04]  /*0080*/  LOP3.LUT R19, R6, 0xf, RZ, 0xc0, !PT ;  /* 0x0000000f06137812 */ /* 0x000fc800078ec0ff */
[----:B------:R-:W-:-:S03]  /*0090*/  ISETP.NE.AND P0, PT, R19, RZ, PT ;  /* 0x000000ff1300720c */ /* 0x000fc60003f05270 */
[----:B-1----:R-:W-:Y:S10]  /*00a0*/  @!P1 BRA `(.L_x_1) ;  /* 0x0000000000b49947 */ /* 0x002ff40003800000 */
[----:B------:R-:W0:Y:S01]  /*00b0*/  LDCU.64 UR4, c[0x0][0x380] ;  /* 0x00007000ff0477ac */ /* 0x000e220008000a00 */
[----:B------:R-:W-:Y:S02]  /*00c0*/  LOP3.LUT R5, R6, 0x7f0, RZ, 0xc0, !PT ;  /* 0x000007f006057812 */ /* 0x000fe400078ec0ff */
[----:B------:R-:W-:Y:S02]  /*00d0*/  MOV R0, RZ ;  /* 0x000000ff00007202 */ /* 0x000fe40000000f00 */
[----:B------:R-:W-:Y:S01]  /*00e0*/  IADD3 R21, PT, PT, -R5, RZ, RZ ;  /* 0x000000ff05157210 */ /* 0x000fe20007ffe1ff */
[----:B0-----:R-:W-:-:S04]  /*00f0*/  UIADD3 UR4, UP0, UPT, UR4, 0x20, URZ ;  /* 0x0000002004047890 */ /* 0x001fc8000ff1e0ff */
[----:B------:R-:W-:Y:S02]  /*0100*/  UIADD3.X UR5, UPT, UPT, URZ, UR5, URZ, UP0, !UPT ;  /* 0x00000005ff057290 */ /* 0x000fe400087fe4ff */
[----:B------:R-:W-:-:S04]  /*0110*/  MOV R2, UR4 ;  /* 0x0000000400027c02 */ /* 0x000fc80008000f00 */
[----:B------:R-:W-:-:S07]  /*0120*/  MOV R3, UR5 ;  /* 0x0000000500037c02 */ /* 0x000fce0008000f00 */
.L_x_2:
[----:B------:R-:W2:Y:S04]  /*0130*/  LDG.E R17, desc[UR6][R2.64+-0x20] ;  /* 0xffffe00602117981 */ /* 0x000ea8000c1e1900 */
[----:B------:R-:W3:Y:S04]  /*0140*/  LDG.E R18, desc[UR6][R2.64+-0x1c] ;  /* 0xffffe40602127981 */ /* 0x000ee8000c1e1900 */
[----:B------:R-:W4:Y:S04]  /*0150*/  LDG.E R20, desc[UR6][R2.64+-0x18] ;  /* 0xffffe80602147981 */ /* 0x000f28000c1e1900 */
[----:B------:R-:W5:Y:S04]  /*0160*/  LDG.E R22, desc[UR6][R2.64+-0x14] ;  /* 0xffffec0602167981 */ /* 0x000f68000c1e1900 */
        /* <DEDUP_REMOVED lines=11> */
[----:B------:R0:W5:Y:S01]  /*0220*/  LDG.E R7, desc[UR6][R2.64+0x1c] ;  /* 0x00001c0602077981 */ /* 0x000162000c1e1900 */
[----:B------:R-:W-:-:S04]  /*0230*/  IADD3 R21, PT, PT, R21, 0x10, RZ ;  /* 0x0000001015157810 */ /* 0x000fc80007ffe0ff */
[----:B------:R-:W-:Y:S02]  /*0240*/  ISETP.NE.AND P1, PT, R21, RZ, PT ;  /* 0x000000ff1500720c */ /* 0x000fe40003f25270 */
[----:B0-----:R-:W-:-:S04]  /*0250*/  IADD3 R2, P2, PT, R2, 0x40, RZ ;  /* 0x0000004002027810 */ /* 0x001fc80007f5e0ff */
[----:B------:R-:W-:Y:S01]  /*0260*/  IADD3.X R3, PT, PT, RZ, R3, RZ, P2, !PT ;  /* 0x00000003ff037210 */ /* 0x000fe200017fe4ff */
[----:B--2---:R-:W-:-:S04]  /*0270*/  FADD R17, R17, R0 ;  /* 0x0000000011117221 */ /* 0x004fc80000000000 */
[----:B---3--:R-:W-:-:S04]  /*0280*/  FADD R17, R17, R18 ;  /* 0x0000001211117221 */ /* 0x008fc80000000000 */
[----:B----4-:R-:W-:-:S04]  /*0290*/  FADD R17, R17, R20 ;  /* 0x0000001411117221 */ /* 0x010fc80000000000 */
[----:B-----5:R-:W-:-:S04]  /*02a0*/  FADD R17, R17, R22 ;  /* 0x0000001611117221 */ /* 0x020fc80000000000 */
[----:B------:R-:W-:-:S04]  /*02b0*/  FADD R17, R17, R24 ;  /* 0x0000001811117221 */ /* 0x000fc80000000000 */
        /* <DEDUP_REMOVED lines=10> */
[----:B------:R-:W-:Y:S01]  /*0360*/  FADD R0, R8, R7 ;  /* 0x0000000708007221 */ /* 0x000fe20000000000 */
[----:B------:R-:W-:Y:S06]  /*0370*/  @P1 BRA `(.L_x_2) ;  /* 0xfffffffc006c1947 */ /* 0x000fec000383ffff */
.L_x_1:
[----:B------:R-:W-:Y:S05]  /*0380*/  BSYNC.RECONVERGENT B0 ;  /* 0x0000000000007941 */ /* 0x000fea0003800200 */
.L_x_0:
[----:B------:R-:W-:Y:S04]  /*0390*/  BSSY.RECONVERGENT B0, `(.L_x_3) ;  /* 0x000003a000007945 */ /* 0x000fe80003800200 */
[----:B------:R-:W-:Y:S05]  /*03a0*/  @!P0 BRA `(.L_x_4) ;  /* 0x0000000000e08947 */ /* 0x000fea0003800000 */
[----:B------:R-:W-:Y:S01]  /*03b0*/  ISETP.GE.U32.AND P0, PT, R19, 0x8, PT ;  /* 0x000000081300780c */ /* 0x000fe20003f06070 */
[----:B------:R-:W-:Y:S01]  /*03c0*/  BSSY.RECONVERGENT B1, `(.L_x_5) ;  /* 0x0000017000017945 */ /* 0x000fe20003800200 */
[----:B------:R-:W-:-:S04]  /*03d0*/  LOP3.LUT R9, R6, 0x7, RZ, 0xc0, !PT ;  /* 0x0000000706097812 */ /* 0x000fc800078ec0ff */
[----:B------:R-:W-:-:S07]  /*03e0*/  ISETP.NE.AND P1, PT, R9, RZ, PT ;  /* 0x000000ff0900720c */ /* 0x000fce0003f25270 */
[----:B------:R-:W-:Y:S06]  /*03f0*/  @!P0 BRA `(.L_x_6) ;  /* 0x00000000004c8947 */ /* 0x000fec0003800000 */
[----:B------:R-:W0:Y:S02]  /*0400*/  LDC.64 R2, c[0x0][0x380] ;  /* 0x0000e000ff027b82 */ /* 0x000e240000000a00 */
[----:B0-----:R-:W-:-:S05]  /*0410*/  IMAD.WIDE.U32 R2, R5, 0x4, R2 ;  /* 0x0000000405027825 */ /* 0x001fca00078e0002 */
[----:B------:R-:W2:Y:S04]  /*0420*/  LDG.E R7, desc[UR6][R2.64] ;  /* 0x0000000602077981 */ /* 0x000ea8000c1e1900 */
[----:B------:R-:W3:Y:S04]  /*0430*/  LDG.E R8, desc[UR6][R2.64+0x4] ;  /* 0x0000040602087981 */ /* 0x000ee8000c1e1900 */
[----:B------:R-:W4:Y:S04]  /*0440*/  LDG.E R10, desc[UR6][R2.64+0x8] ;  /* 0x00000806020a7981 */ /* 0x000f28000c1e1900 */
[----:B------:R-:W5:Y:S04]  /*0450*/  LDG.E R12, desc[UR6][R2.64+0xc] ;  /* 0x00000c06020c7981 */ /* 0x000f68000c1e1900 */
[----:B------:R-:W5:Y:S04]  /*0460*/  LDG.E R14, desc[UR6][R2.64+0x10] ;  /* 0x00001006020e7981 */ /* 0x000f68000c1e1900 */
[----:B------:R-:W5:Y:S04]  /*0470*/  LDG.E R16, desc[UR6][R2.64+0x14] ;  /* 0x0000140602107981 */ /* 0x000f68000c1e1900 */
[----:B------:R-:W5:Y:S04]  /*0480*/  LDG.E R18, desc[UR6][R2.64+0x18] ;  /* 0x0000180602127981 */ /* 0x000f68000c1e1900 */
[----:B------:R-:W5:Y:S01]  /*0490*/  LDG.E R20, desc[UR6][R2.64+0x1c] ;  /* 0x00001c0602147981 */ /* 0x000f62000c1e1900 */
[----:B------:R-:W-:Y:S01]  /*04a0*/  IADD3 R5, PT, PT, R5, 0x8, RZ ;  /* 0x0000000805057810 */ /* 0x000fe20007ffe0ff */
[----:B--2---:R-:W-:-:S04]  /*04b0*/  FADD R7, R0, R7 ;  /* 0x0000000700077221 */ /* 0x004fc80000000000 */
[----:B---3--:R-:W-:-:S04]  /*04c0*/  FADD R7, R7, R8 ;  /* 0x0000000807077221 */ /* 0x008fc80000000000 */
[----:B----4-:R-:W-:-:S04]  /*04d0*/  FADD R7, R7, R10 ;  /* 0x0000000a07077221 */ /* 0x010fc80000000000 */
[----:B-----5:R-:W-:-:S04]  /*04e0*/  FADD R7, R7, R12 ;  /* 0x0000000c07077221 */ /* 0x020fc80000000000 */
[----:B------:R-:W-:-:S04]  /*04f0*/  FADD R7, R7, R14 ;  /* 0x0000000e07077221 */ /* 0x000fc80000000000 */
[----:B------:R-:W-:-:S04]  /*0500*/  FADD R7, R7, R16 ;  /* 0x0000001007077221 */ /* 0x000fc80000000000 */
[----:B------:R-:W-:-:S04]  /*0510*/  FADD R7, R7, R18 ;  /* 0x0000001207077221 */ /* 0x000fc80000000000 */
[----:B------:R-:W-:-:S07]  /*0520*/  FADD R0, R7, R20 ;  /* 0x0000001407007221 */ /* 0x000fce0000000000 */
.L_x_6:
[----:B------:R-:W-:Y:S05]  /*0530*/  BSYNC.RECONVERGENT B1 ;  /* 0x0000000000017941 */ /* 0x000fea0003800200 */
.L_x_5:
        /* <DEDUP_REMOVED lines=11> */
[----:B------:R-:W5:Y:S01]  /*05f0*/  LDG.E R12, desc[UR6][R2.64+0xc] ;  /* 0x00000c06020c7981 */ /* 0x000f62000c1e1900 */
[----:B------:R-:W-:Y:S01]  /*0600*/  IADD3 R5, PT, PT, R5, 0x4, RZ ;  /* 0x0000000405057810 */ /* 0x000fe20007ffe0ff */
[----:B--2---:R-:W-:-:S04]  /*0610*/  FADD R7, R0, R7 ;  /* 0x0000000700077221 */ /* 0x004fc80000000000 */
[----:B---3--:R-:W-:-:S04]  /*0620*/  FADD R7, R7, R8 ;  /* 0x0000000807077221 */ /* 0x008fc80000000000 */
[----:B----4-:R-:W-:-:S04]  /*0630*/  FADD R7, R7, R10 ;  /* 0x0000000a07077221 */ /* 0x010fc80000000000 */
[----:B-----5:R-:W-:-:S07]  /*0640*/  FADD R0, R7, R12 ;  /* 0x0000000c07007221 */ /* 0x020fce0000000000 */
.L_x_8:
[----:B------:R-:W-:Y:S05]  /*0650*/  BSYNC.RECONVERGENT B1 ;  /* 0x0000000000017941 */ /* 0x000fea0003800200 */
.L_x_7:
[----:B------:R-:W-:Y:S05]  /*0660*/  @!P1 BRA `(.L_x_4) ;  /* 0x0000000000309947 */ /* 0x000fea0003800000 */
[----:B------:R-:W0:Y:S01]  /*0670*/  LDC.64 R2, c[0x0][0x380] ;  /* 0x0000e000ff027b82 */ /* 0x000e220000000a00 */
[----:B------:R-:W-:Y:S01]  /*0680*/  IADD3 R6, PT, PT, -R6, RZ, RZ ;  /* 0x000000ff06067210 */ /* 0x000fe20007ffe1ff */
[----:B0-----:R-:W-:-:S05]  /*0690*/  IMAD.WIDE.U32 R2, R5, 0x4, R2 ;  /* 0x0000000405027825 */ /* 0x001fca00078e0002 */
[----:B------:R-:W-:-:S07]  /*06a0*/  MOV R5, R3 ;  /* 0x0000000300057202 */ /* 0x000fce0000000f00 */
.L_x_9:
[----:B------:R-:W-:-:S06]  /*06b0*/  MOV R3, R5 ;  /* 0x0000000500037202 */ /* 0x000fcc0000000f00 */
[----:B------:R0:W2:Y:S01]  /*06c0*/  LDG.E R3, desc[UR6][R2.64] ;  /* 0x0000000602037981 */ /* 0x0000a2000c1e1900 */
[----:B------:R-:W-:-:S04]  /*06d0*/  IADD3 R6, PT, PT, R6, 0x1, RZ ;  /* 0x0000000106067810 */ /* 0x000fc80007ffe0ff */
[----:B------:R-:W-:Y:S02]  /*06e0*/  ISETP.NE.AND P0, PT, R6, RZ, PT ;  /* 0x000000ff0600720c */ /* 0x000fe40003f05270 */
[----:B0-----:R-:W-:-:S04]  /*06f0*/  IADD3 R2, P1, PT, R2, 0x4, RZ ;  /* 0x0000000402027810 */ /* 0x001fc80007f3e0ff */
[----:B------:R-:W-:Y:S01]  /*0700*/  IADD3.X R5, PT, PT, RZ, R5, RZ, P1, !PT ;  /* 0x00000005ff057210 */ /* 0x000fe20000ffe4ff */
[----:B--2---:R-:W-:-:S06]  /*0710*/  FADD R0, R3, R0 ;  /* 0x0000000003007221 */ /* 0x004fcc0000000000 */
[----:B------:R-:W-:Y:S05]  /*0720*/  @P0 BRA `(.L_x_9) ;  /* 0xfffffffc00e00947 */ /* 0x000fea000383ffff */
.L_x_4:
[----:B------:R-:W-:Y:S05]  /*0730*/  BSYNC.RECONVERGENT B0 ;  /* 0x0000000000007941 */ /* 0x000fea0003800200 */
.L_x_3:
[----:B------:R-:W0:Y:S02]  /*0740*/  LDC.64 R2, c[0x0][0x380] ;  /* 0x0000e000ff027b82 */ /* 0x000e240000000a00 */
[----:B0-----:R-:W-:-:S06]  /*0750*/  IMAD.WIDE.U32 R4, R4, 0x4, R2 ;  /* 0x0000000404047825 */ /* 0x001fcc00078e0002 */
[----:B------:R-:W-:Y:S06]  /*0760*/  BAR.SYNC.DEFER_BLOCKING 0x0 ;  /* 0x0000000000007b1d */ /* 0x000fec0000010000 */
[----:B------:R-:W-:Y:S01]  /*0770*/  STG.E desc[UR6][R4.64], R0 ;  /* 0x0000000004007986 */ /* 0x000fe2000c101906 */
[----:B------:R-:W-:Y:S05]  /*0780*/  EXIT ;  /* 0x000000000000794d */ /* 0x000fea0003800000 */
.L_x_10:
[----:B------:R-:W-:-:S00]  /*0790*/  BRA `(.L_x_10) ;  /* 0xfffffffc00fc7947 */ /* 0x000fc0000383ffff */
[----:B------:R-:W-:-:S00]  /*07a0*/  NOP ;  /* 0x0000000000007918 */ /* 0x000fc00000000000 */
        /* <DEDUP_REMOVED lines=13> */
.L_x_20:


//--------------------- .text._Z14sum_shared_memPf --------------------------
	.section	.text._Z14sum_shared_memPf,"ax",@progbits
	.align	128
        .global         _Z14sum_shared_memPf
        .type           _Z14sum_shared_memPf,@function
        .size           _Z14sum_shared_memPf,(.L_x_21 - _Z14sum_shared_memPf)
        .other          _Z14sum_shared_memPf,@"STO_CUDA_ENTRY STV_DEFAULT"
_Z14sum_shared_memPf:
.text._Z14sum_shared_memPf:
[----:B------:R-:W-:Y:S01]  /*0000*/  LDC R1, c[0x0][0x37c] ;  /* 0x0000df00ff017b82 */ /* 0x000fe20000000800 */
[----:B------:R-:W0:Y:S07]  /*0010*/  S2R R7, SR_TID.X ;  /* 0x0000000000077919 */ /* 0x000e2e0000002100 */
[----:B------:R-:W0:Y:S01]  /*0020*/  LDC.64 R2, c[0x0][0x380] ;  /* 0x0000e000ff027b82 */ /* 0x000e220000000a00 */
[----:B------:R-:W1:Y:S01]  /*0030*/  LDCU.64 UR6, c[0x0][0x358] ;  /* 0x00006b00ff0677ac */ /* 0x000e620008000a00 */
[----:B0-----:R-:W-:-:S05]  /*0040*/  IMAD.WIDE.U32 R2, R7, 0x4, R2 ;  /* 0x0000000407027825 */ /* 0x001fca00078e0002 */
[----:B-1----:R-:W2:Y:S01]  /*0050*/  LDG.E R4, desc[UR6][R2.64] ;  /* 0x0000000602047981 */ /* 0x002ea2000c1e1900 */
[----:B------:R-:W0:Y:S01]  /*0060*/  S2UR UR5, SR_CgaCtaId ;  /* 0x00000000000579c3 */ /* 0x000e220000008800 */
[----:B------:R-:W-:Y:S01]  /*0070*/  UMOV UR4, 0x400 ;  /* 0x0000040000047882 */ /* 0x000fe20000000000 */
[C---:B------:R-:W-:Y:S01]  /*0080*/  ISETP.GE.U32.AND P1, PT, R7.reuse, 0xf, PT ;  /* 0x0000000f0700780c */ /* 0x040fe20003f26070 */
[----:B------:R-:W-:Y:S01]  /*0090*/  BSSY.RECONVERGENT B0, `(.L_x_11) ;  /* 0x0000028000007945 */ /* 0x000fe20003800200 */
[----:B------:R-:W-:Y:S01]  /*00a0*/  IADD3 R0, PT, PT, R7, 0x1, RZ ;  /* 0x0000000107007810 */ /* 0x000fe20007ffe0ff */
[----:B------:R-:W-:Y:S01]  /*00b0*/  HFMA2 R19, -RZ, RZ, 0, 0 ;  /* 0x00000000ff137431 */ /* 0x000fe200000001ff */
[----:B------:R-:W-:Y:S02]  /*00c0*/  MOV R20, RZ ;  /* 0x000000ff00147202 */ /* 0x000fe40000000f00 */
[----:B------:R-:W-:-:S04]  /*00d0*/  LOP3.LUT R21, R0, 0xf, RZ, 0xc0, !PT ;  /* 0x0000000f00157812 */ /* 0x000fc800078ec0ff */
[----:B------:R-:W-:Y:S01]  /*00e0*/  ISETP.NE.AND P0, PT, R21, RZ, PT ;  /* 0x000000ff1500720c */ /* 0x000fe20003f05270 */
[----:B0-----:R-:W-:-:S06]  /*00f0*/  ULEA UR4, UR5, UR4, 0x18 ;  /* 0x0000000405047291 */ /* 0x001fcc000f8ec0ff */
[----:B------:R-:W-:-:S05]  /*0100*/  LEA R5, R7, UR4, 0x2 ;  /* 0x0000000407057c11 */ /* 0x000fca000f8e10ff */
[----:B--2---:R0:W-:Y:S01]  /*0110*/  STS [R5], R4 ;  /* 0x0000000405007388 */ /* 0x0041e20000000800 */
[----:B------:R-:W-:Y:S06]  /*0120*/  BAR.SYNC.DEFER_BLOCKING 0x0 ;  /* 0x0000000000007b1d */ /* 0x000fec0000010000 */
[----:B------:R-:W-:Y:S05]  /*0130*/  @!P1 BRA `(.L_x_12) ;  /* 0x0000000000749947 */ /* 0x000fea0003800000 */
[----:B------:R-:W-:Y:S01]  /*0140*/  UIADD3 UR5, UPT, UPT, UR4, 0x20, URZ ;  /* 0x0000002004057890 */ /* 0x000fe2000fffe0ff */
[----:B------:R-:W-:Y:S02]  /*0150*/  LOP3.LUT R20, R0, 0x7f0, RZ, 0xc0, !PT ;  /* 0x000007f000147812 */ /* 0x000fe400078ec0ff */
[----:B------:R-:W-:Y:S02]  /*0160*/  MOV R19, RZ ;  /* 0x000000ff00137202 */ /* 0x000fe40000000f00 */
[----:B------:R-:W-:Y:S02]  /*0170*/  IADD3 R23, PT, PT, -R20, RZ, RZ ;  /* 0x000000ff14177210 */ /* 0x000fe40007ffe1ff */
[----:B------:R-:W-:-:S07]  /*0180*/  MOV R22, UR5 ;  /* 0x0000000500167c02 */ /* 0x000fce0008000f00 */
.L_x_13:
[----:B0-----:R-:W0:Y:S01]  /*0190*/  LDS.128 R4, [R22+-0x20] ;  /* 0xffffe00016047984 */ /* 0x001e220000000c00 */
[----:B------:R-:W-:-:S03]  /*01a0*/  IADD3 R23, PT, PT, R23, 0x10, RZ ;  /* 0x0000001017177810 */ /* 0x000fc60007ffe0ff */
[----:B------:R-:W1:Y:S01]  /*01b0*/  LDS.128 R8, [R22+-0x10] ;  /* 0xfffff00016087984 */ /* 0x000e620000000c00 */
[----:B------:R-:W-:-:S03]  /*01c0*/  ISETP.NE.AND P1, PT, R23, RZ, PT ;  /* 0x000000ff1700720c */ /* 0x000fc60003f25270 */
[----:B------:R-:W2:Y:S01]  /*01d0*/  LDS.128 R12, [R22] ;  /* 0x00000000160c7984 */ /* 0x000ea20000000c00 */
[----:B0-----:R-:W-:-:S03]  /*01e0*/  FADD R4, R4, R19 ;  /* 0x0000001304047221 */ /* 0x001fc60000000000 */
[----:B------:R0:W3:Y:S01]  /*01f0*/  LDS.128 R16, [R22+0x10] ;  /* 0x0000100016107984 */ /* 0x0000e20000000c00 */
[----:B------:R-:W-:-:S04]  /*0200*/  FADD R5, R4, R5 ;  /* 0x0000000504057221 */ /* 0x000fc80000000000 */
[----:B------:R-:W-:Y:S01]  /*0210*/  FADD R6, R5, R6 ;  /* 0x0000000605067221 */ /* 0x000fe20000000000 */
[----:B0-----:R-:W-:-:S03]  /*0220*/  IADD3 R22, PT, PT, R22, 0x40, RZ ;  /* 0x0000004016167810 */ /* 0x001fc60007ffe0ff */
[----:B------:R-:W-:-:S04]  /*0230*/  FADD R7, R6, R7 ;  /* 0x0000000706077221 */ /* 0x000fc80000000000 */
[----:B-1----:R-:W-:-:S04]  /*0240*/  FADD R8, R7, R8 ;  /* 0x0000000807087221 */ /* 0x002fc80000000000 */
[----:B------:R-:W-:-:S04]  /*0250*/  FADD R9, R8, R9 ;  /* 0x0000000908097221 */ /* 0x000fc80000000000 */
[----:B------:R-:W-:-:S04]  /*0260*/  FADD R10, R9, R10 ;  /* 0x0000000a090a7221 */ /* 0x000fc80000000000 */
[----:B------:R-:W-:-:S04]  /*0270*/  FADD R11, R10, R11 ;  /* 0x0000000b0a0b7221 */ /* 0x000fc80000000000 */
[----:B--2---:R-:W-:-:S04]  /*0280*/  FADD R12, R11, R12 ;  /* 0x0000000c0b0c7221 */ /* 0x004fc80000000000 */
[----:B------:R-:W-:-:S04]  /*0290*/  FADD R13, R12, R13 ;  /* 0x0000000d0c0d7221 */ /* 0x000fc80000000000 */
[----:B------:R-:W-:-:S04]  /*02a0*/  FADD R14, R13, R14 ;  /* 0x0000000e0d0e7221 */ /* 0x000fc80000000000 */
[----:B------:R-:W-:-:S04]  /*02b0*/  FADD R15, R14, R15 ;  /* 0x0000000f0e0f7221 */ /* 0x000fc80000000000 */
[----:B---3--:R-:W-:-:S04]  /*02c0*/  FADD R16, R15, R16 ;  /* 0x000000100f107221 */ /* 0x008fc80000000000 */
[----:B------:R-:W-:-:S04]  /*02d0*/  FADD R17, R16, R17 ;  /* 0x0000001110117221 */ /* 0x000fc80000000000 */
[----:B------:R-:W-:-:S04]  /*02e0*/  FADD R18, R17, R18 ;  /* 0x0000001211127221 */ /* 0x000fc80000000000 */
[----:B------:R-:W-:Y:S01]  /*02f0*/  FADD R19, R18, R19 ;  /* 0x0000001312137221 */ /* 0x000fe20000000000 */
[----:B------:R-:W-:Y:S06]  /*0300*/  @P1 BRA `(.L_x_13) ;  /* 0xfffffffc00a01947 */ /* 0x000fec000383ffff */
.L_x_12:
[----:B------:R-:W-:Y:S05]  /*0310*/  BSYNC.RECONVERGENT B0 ;  /* 0x0000000000007941 */ /* 0x000fea0003800200 */
.L_x_11:
[----:B------:R-:W-:Y:S04]  /*0320*/  BSSY.RECONVERGENT B0, `(.L_x_14) ;  /* 0x0000028000007945 */ /* 0x000fe80003800200 */
[----:B------:R-:W-:Y:S05]  /*0330*/  @!P0 BRA `(.L_x_15) ;  /* 0x0000000000988947 */ /* 0x000fea0003800000 */
[----:B------:R-:W-:Y:S01]  /*0340*/  ISETP.GE.U32.AND P0, PT, R21, 0x8, PT ;  /* 0x000000081500780c */ /* 0x000fe20003f06070 */
[----:B------:R-:W-:Y:S01]  /*0350*/  BSSY.RECONVERGENT B1, `(.L_x_16) ;  /* 0x0000010000017945 */ /* 0x000fe20003800200 */
[----:B------:R-:W-:-:S04]  /*0360*/  LOP3.LUT R13, R0, 0x7, RZ, 0xc0, !PT ;  /* 0x00000007000d7812 */ /* 0x000fc800078ec0ff */
[----:B------:R-:W-:-:S07]  /*0370*/  ISETP.NE.AND P1, PT, R13, RZ, PT ;  /* 0x000000ff0d00720c */ /* 0x000fce0003f25270 */
[----:B------:R-:W-:Y:S06]  /*0380*/  @!P0 BRA `(.L_x_17) ;  /* 0x0000000000308947 */ /* 0x000fec0003800000 */
[C---:B------:R-:W-:Y:S02]  /*0390*/  LEA R12, R20.reuse, UR4, 0x2 ;  /* 0x00000004140c7c11 */ /* 0x040fe4000f8e10ff */
[----:B------:R-:W-:-:S03]  /*03a0*/  IADD3 R20, PT, PT, R20, 0x8, RZ ;  /* 0x0000000814147810 */ /* 0x000fc60007ffe0ff */
[----:B0-----:R-:W0:Y:S04]  /*03b0*/  LDS.128 R4, [R12] ;  /* 0x000000000c047984 */ /* 0x001e280000000c00 */
[----:B------:R-:W1:Y:S01]  /*03c0*/  LDS.128 R8, [R12+0x10] ;  /* 0x000010000c087984 */ /* 0x000e620000000c00 */
[----:B0-----:R-:W-:-:S04]  /*03d0*/  FADD R4, R19, R4 ;  /* 0x0000000413047221 */ /* 0x001fc80000000000 */
[----:B------:R-:W-:-:S04]  /*03e0*/  FADD R5, R4, R5 ;  /* 0x0000000504057221 */ /* 0x000fc80000000000 */
[----:B------:R-:W-:-:S04]  /*03f0*/  FADD R6, R5, R6 ;  /* 0x0000000605067221 */ /* 0x000fc80000000000 */
[----:B------:R-:W-:-:S04]  /*0400*/  FADD R7, R6, R7 ;  /* 0x0000000706077221 */ /* 0x000fc80000000000 */
[----:B-1----:R-:W-:-:S04]  /*0410*/  FADD R8, R7, R8 ;  /* 0x0000000807087221 */ /* 0x002fc80000000000 */
[----:B------:R-:W-:-:S04]  /*0420*/  FADD R9, R8, R9 ;  /* 0x0000000908097221 */ /* 0x000fc80000000000 */
[----:B------:R-:W-:-:S04]  /*0430*/  FADD R10, R9, R10 ;  /* 0x0000000a090a7221 */ /* 0x000fc80000000000 */
[----:B------:R-:W-:-:S07]  /*0440*/  FADD R19, R10, R11 ;  /* 0x0000000b0a137221 */ /* 0x000fce0000000000 */
.L_x_17:
[----:B------:R-:W-:Y:S05]  /*0450*/  BSYNC.RECONVERGENT B1 ;  /* 0x0000000000017941 */ /* 0x000fea0003800200 */
.L_x_16:
[----:B------:R-:W-:Y:S05]  /*0460*/  @!P1 BRA `(.L_x_15) ;  /* 0x00000000004c9947 */ /* 0x000fea0003800000 */
[----:B------:R-:W-:Y:S02]  /*0470*/  ISETP.GE.U32.AND P0, PT, R13, 0x4, PT ;  /* 0x000000040d00780c */ /* 0x000fe40003f06070 */
[----:B------:R-:W-:-:S04]  /*0480*/  LOP3.LUT R0, R0, 0x3, RZ, 0xc0, !PT ;  /* 0x0000000300007812 */ /* 0x000fc800078ec0ff */
[----:B------:R-:W-:-:S07]  /*0490*/  ISETP.NE.AND P1, PT, R0, RZ, PT ;  /* 0x000000ff0000720c */ /* 0x000fce0003f25270 */
[C---:B0-----:R-:W-:Y:S02]  /*04a0*/  @P0 LEA R4, R20.reuse, UR4, 0x2 ;  /* 0x0000000414040c11 */ /* 0x041fe4000f8e10ff */
[----:B------:R-:W-:-:S04]  /*04b0*/  @P0 IADD3 R20, PT, PT, R20, 0x4, RZ ;  /* 0x0000000414140810 */ /* 0x000fc80007ffe0ff */
[----:B------:R-:W0:Y:S02]  /*04c0*/  @P0 LDS.128 R4, [R4] ;  /* 0x0000000004040984 */ /* 0x000e240000000c00 */
[----:B0-----:R-:W-:-:S04]  /*04d0*/  @P0 FADD R8, R19, R4 ;  /* 0x0000000413080221 */ /* 0x001fc80000000000 */
[----:B------:R-:W-:-:S04]  /*04e0*/  @P0 FADD R5, R8, R5 ;  /* 0x0000000508050221 */ /* 0x000fc80000000000 */
[----:B------:R-:W-:-:S04]  /*04f0*/  @P0 FADD R6, R5, R6 ;  /* 0x0000000605060221 */ /* 0x000fc80000000000 */
[----:B------:R-:W-:Y:S01]  /*0500*/  @P0 FADD R19, R6, R7 ;  /* 0x0000000706130221 */ /* 0x000fe20000000000 */
[----:B------:R-:W-:Y:S06]  /*0510*/  @!P1 BRA `(.L_x_15) ;  /* 0x0000000000209947 */ /* 0x000fec0003800000 */
[----:B------:R-:W-:Y:S02]  /*0520*/  LEA R20, R20, UR4, 0x2 ;  /* 0x0000000414147c11 */ /* 0x000fe4000f8e10ff */
[----:B------:R-:W-:-:S07]  /*0530*/  IADD3 R0, PT, PT, -R0, RZ, RZ ;  /* 0x000000ff00007210 */ /* 0x000fce0007ffe1ff */
.L_x_18:
[----:B------:R0:W1:Y:S01]  /*0540*/  LDS R4, [R20] ;  /* 0x0000000014047984 */ /* 0x0000620000000800 */
[----:B------:R-:W-:-:S04]  /*0550*/  IADD3 R0, PT, PT, R0, 0x1, RZ ;  /* 0x0000000100007810 */ /* 0x000fc80007ffe0ff */
[----:B------:R-:W-:Y:S02]  /*0560*/  ISETP.NE.AND P0, PT, R0, RZ, PT ;  /* 0x000000ff0000720c */ /* 0x000fe40003f05270 */
[----:B0-----:R-:W-:Y:S01]  /*0570*/  IADD3 R20, PT, PT, R20, 0x4, RZ ;  /* 0x0000000414147810 */ /* 0x001fe20007ffe0ff */
[----:B-1----:R-:W-:-:S10]  /*0580*/  FADD R19, R4, R19 ;  /* 0x0000001304137221 */ /* 0x002fd40000000000 */
[----:B------:R-:W-:Y:S05]  /*0590*/  @P0 BRA `(.L_x_18) ;  /* 0xfffffffc00e80947 */ /* 0x000fea000383ffff */
.L_x_15:
[----:B------:R-:W-:Y:S05]  /*05a0*/  BSYNC.RECONVERGENT B0 ;  /* 0x0000000000007941 */ /* 0x000fea0003800200 */
.L_x_14:
[----:B------:R-:W-:Y:S06]  /*05b0*/  BAR.SYNC.DEFER_BLOCKING 0x0 ;  /* 0x0000000000007b1d */ /* 0x000fec0000010000 */
[----:B------:R-:W-:Y:S01]  /*05c0*/  STG.E desc[UR6][R2.64], R19 ;  /* 0x0000001302007986 */ /* 0x000fe2000c101906 */
[----:B------:R-:W-:Y:S05]  /*05d0*/  EXIT ;  /* 0x000000000000794d */ /* 0x000fea0003800000 */
.L_x_19:
        /* <DEDUP_REMOVED lines=10> */
.L_x_21:


//--------------------- .nv.shared.reserved.0     --------------------------
	.section	.nv.shared.reserved.0,"aw",@nobits
	.weak		__nv_reservedSMEM_offset_0_alias
	.size		__nv_reservedSMEM_offset_0_alias, 0, 64
	.other		__nv_reservedSMEM_offset_0_alias,@"STO_CUDA_RESERVED_SHARED STV_DEFAULT"
__nv_reservedSMEM_offset_0_alias:
	.zero		0
	.zero		64


//--------------------- .nv.shared._Z14sum_shared_memPf --------------------------
	.section	.nv.shared._Z14sum_shared_memPf,"aw",@nobits
	.sectionflags	@""
	.align	4
.nv.shared._Z14sum_shared_memPf:
	.zero		5120


//--------------------- .nv.constant0._Z14sum_global_memPf --------------------------
	.section	.nv.constant0._Z14sum_global_memPf,"a",@progbits
	.sectionflags	@""
	.align	4
.nv.constant0._Z14sum_global_memPf:
	.zero		904


//--------------------- .nv.constant0._Z14sum_shared_memPf --------------------------
	.section	.nv.constant0._Z14sum_shared_memPf,"a",@progbits
	.sectionflags	@""
	.align	4
.nv.constant0._Z14sum_shared_memPf:
	.zero		904


//--------------------- SYMBOLS --------------------------

	.type		.nv.reservedSmem.offset0,@object
	.size		.nv.reservedSmem.offset0,0x4
	.type		.nv.reservedSmem.cap,@object
	.size		.nv.reservedSmem.cap,0x4
